	.headerflags	@"EF_CUDA_TEXMODE_UNIFIED EF_CUDA_64BIT_ADDRESS EF_CUDA_ACCELERATORS EF_CUDA_SM90 EF_CUDA_VIRTUAL_SM(EF_CUDA_SM90)"
	.elftype	@"ET_EXEC"


//--------------------- .nv.info                  --------------------------
	.section	.nv.info,"",@"SHT_CUDA_INFO"
	.align	4


	//----- nvinfo : EIATTR_REGCOUNT
	.align		4
        /*0000*/ 	.byte	0x04, 0x2f
        /*0002*/ 	.short	(.L_1 - .L_0)
	.align		4
.L_0:
        /*0004*/ 	.word	index@(triton_poi_fused_replication_pad1d_4)
        /*0008*/ 	.word	0x0000000c


	//----- nvinfo : EIATTR_MIN_STACK_SIZE
	.align		4
.L_1:
        /*000c*/ 	.byte	0x04, 0x12
        /*000e*/ 	.short	(.L_3 - .L_2)
	.align		4
.L_2:
        /*0010*/ 	.word	index@(triton_poi_fused_replication_pad1d_4)
        /*0014*/ 	.word	0x00000000


	//----- nvinfo : EIATTR_FRAME_SIZE
	.align		4
.L_3:
        /*0018*/ 	.byte	0x04, 0x11
        /*001a*/ 	.short	(.L_5 - .L_4)
	.align		4
.L_4:
        /*001c*/ 	.word	index@(triton_poi_fused_replication_pad1d_4)
        /*0020*/ 	.word	0x00000000


	//----- nvinfo : EIATTR_MIN_STACK_SIZE
	.align		4
.L_5:
        /*0024*/ 	.byte	0x04, 0x12
        /*0026*/ 	.short	(.L_7 - .L_6)
	.align		4
.L_6:
        /*0028*/ 	.word	index@(triton_poi_fused_replication_pad1d_4)
        /*002c*/ 	.word	0x00000000
.L_7:


//--------------------- .nv.info.triton_poi_fused_replication_pad1d_4 --------------------------
	.section	.nv.info.triton_poi_fused_replication_pad1d_4,"",@"SHT_CUDA_INFO"
	.sectionflags	@""
	.align	4


	//----- nvinfo : EIATTR_CUDA_API_VERSION
	.align		4
        /*0000*/ 	.byte	0x04, 0x37
        /*0002*/ 	.short	(.L_9 - .L_8)
.L_8:
        /*0004*/ 	.word	0x0000007c


	//----- nvinfo : EIATTR_KPARAM_INFO
	.align		4
.L_9:
        /*0008*/ 	.byte	0x04, 0x17
        /*000a*/ 	.short	(.L_11 - .L_10)
.L_10:
        /*000c*/ 	.word	0x00000000
        /*0010*/ 	.short	0x0002
        /*0012*/ 	.short	0x0010
        /*0014*/ 	.byte	0x00, 0xf0, 0x11, 0x00


	//----- nvinfo : EIATTR_KPARAM_INFO
	.align		4
.L_11:
        /*0018*/ 	.byte	0x04, 0x17
        /*001a*/ 	.short	(.L_13 - .L_12)
.L_12:
        /*001c*/ 	.word	0x00000000
        /*0020*/ 	.short	0x0001
        /*0022*/ 	.short	0x0008
        /*0024*/ 	.byte	0x00, 0xf4, 0x21, 0x00


	//----- nvinfo : EIATTR_KPARAM_INFO
	.align		4
.L_13:
        /*0028*/ 	.byte	0x04, 0x17
        /*002a*/ 	.short	(.L_15 - .L_14)
.L_14:
        /*002c*/ 	.word	0x00000000
        /*0030*/ 	.short	0x0000
        /*0032*/ 	.short	0x0000
        /*0034*/ 	.byte	0x00, 0xf4, 0x21, 0x00


	//----- nvinfo : EIATTR_SPARSE_MMA_MASK
	.align		4
.L_15:
        /*0038*/ 	.byte	0x03, 0x50
        /*003a*/ 	.short	0x0000


	//----- nvinfo : EIATTR_MAXREG_COUNT
	.align		4
        /*003c*/ 	.byte	0x03, 0x1b
        /*003e*/ 	.short	0x00ff


	//----- nvinfo : EIATTR_EXIT_INSTR_OFFSETS
	.align		4
        /*0040*/ 	.byte	0x04, 0x1c
        /*0042*/ 	.short	(.L_17 - .L_16)


	//   ....[0]....
.L_16:
        /*0044*/ 	.word	0x000002b0


	//   ....[1]....
        /*0048*/ 	.word	0x000002d0


	//----- nvinfo : EIATTR_REQNTID
	.align		4
.L_17:
        /*004c*/ 	.byte	0x04, 0x10
        /*004e*/ 	.short	(.L_19 - .L_18)
.L_18:
        /*0050*/ 	.word	0x00000080
        /*0054*/ 	.word	0x00000001
        /*0058*/ 	.word	0x00000001


	//----- nvinfo : EIATTR_CRS_STACK_SIZE
	.align		4
.L_19:
        /*005c*/ 	.byte	0x04, 0x1e
        /*005e*/ 	.short	(.L_21 - .L_20)
.L_20:
        /*0060*/ 	.word	0x00000000


	//----- nvinfo : EIATTR_CBANK_PARAM_SIZE
	.align		4
.L_21:
        /*0064*/ 	.byte	0x03, 0x19
        /*0066*/ 	.short	0x0014


	//----- nvinfo : EIATTR_PARAM_CBANK
	.align		4
        /*0068*/ 	.byte	0x04, 0x0a
        /*006a*/ 	.short	(.L_23 - .L_22)
	.align		4
.L_22:
        /*006c*/ 	.word	index@(.nv.constant0.triton_poi_fused_replication_pad1d_4)
        /*0070*/ 	.short	0x0210
        /*0072*/ 	.short	0x0014


	//----- nvinfo : EIATTR_SW_WAR
	.align		4
.L_23:
        /*0074*/ 	.byte	0x04, 0x36
        /*0076*/ 	.short	(.L_25 - .L_24)
.L_24:
        /*0078*/ 	.word	0x00000008
.L_25:


//--------------------- .nv.callgraph             --------------------------
	.section	.nv.callgraph,"",@"SHT_CUDA_CALLGRAPH"
	.align	4
	.sectionentsize	8
	.align		4
        /*0000*/ 	.word	0x00000000
	.align		4
        /*0004*/ 	.word	0xffffffff
	.align		4
        /*0008*/ 	.word	0x00000000
	.align		4
        /*000c*/ 	.word	0xfffffffe
	.align		4
        /*0010*/ 	.word	0x00000000
	.align		4
        /*0014*/ 	.word	0xfffffffd
	.align		4
        /*0018*/ 	.word	0x00000000
	.align		4
        /*001c*/ 	.word	0xfffffffc


//--------------------- .text.triton_poi_fused_replication_pad1d_4 --------------------------
	.section	.text.triton_poi_fused_replication_pad1d_4,"ax",@progbits
	.align	128
        .global         triton_poi_fused_replication_pad1d_4
        .type           triton_poi_fused_replication_pad1d_4,@function
        .size           triton_poi_fused_replication_pad1d_4,(.L_x_3 - triton_poi_fused_replication_pad1d_4)
        .other          triton_poi_fused_replication_pad1d_4,@"STO_CUDA_ENTRY STV_DEFAULT"
triton_poi_fused_replication_pad1d_4:
.text.triton_poi_fused_replication_pad1d_4:
[----:B------:R-:W0:Y:S02]  /*0000*/  LDC R1, c[0x0][0x28] ;  /* 0x00000a00ff017b82 */ /* 0x000e240000000800 */
[----:B------:R-:W1:Y:S01]  /*0010*/  S2R R0, SR_TID.X ;  /* 0x0000000000007919 */ /* 0x000e620000002100 */
[----:B------:R-:W-:Y:S01]  /*0020*/  ULDC.64 UR4, c[0x0][0x210] ;  /* 0x0000840000047ab9 */ /* 0x000fe20000000a00 */
[----:B------:R-:W-:Y:S01]  /*0030*/  BSSY B0, `(.L_x_0) ;  /* 0x0000027000007945 */ /* 0x000fe20003800000 */
[----:B------:R-:W2:Y:S01]  /*0040*/  S2R R3, SR_CTAID.X ;  /* 0x0000000000037919 */ /* 0x000ea20000002500 */
[----:B-1----:R-:W-:Y:S02]  /*0050*/  LOP3.LUT R0, R0, 0x7f, RZ, 0xc0, !PT ;  /* 0x0000007f00007812 */ /* 0x002fe400078ec0ff */
[----:B--2---:R-:W-:-:S03]  /*0060*/  SHF.R.S32.HI R6, RZ, 0x18, R3 ;  /* 0x00000018ff067819 */ /* 0x004fc60000011403 */
[----:B------:R-:W-:Y:S01]  /*0070*/  IMAD R5, R3, 0x80, R0 ;  /* 0x0000008003057824 */ /* 0x000fe200078e0200 */
[----:B------:R-:W-:-:S04]  /*0080*/  SGXT R6, R6, 0x1 ;  /* 0x000000010606781a */ /* 0x000fc80000000200 */
[----:B------:R-:W-:Y:S02]  /*0090*/  SHF.R.S32.HI R0, RZ, 0x1f, R5 ;  /* 0x0000001fff007819 */ /* 0x000fe40000011405 */
[-C--:B------:R-:W-:Y:S02]  /*00a0*/  LEA.HI R6, R6, R5.reuse, RZ, 0x5 ;  /* 0x0000000506067211 */ /* 0x080fe400078f28ff */
[----:B------:R-:W-:Y:S02]  /*00b0*/  LEA.HI R0, R0, R5, RZ, 0x3 ;  /* 0x0000000500007211 */ /* 0x000fe400078f18ff */
[----:B------:R-:W-:Y:S02]  /*00c0*/  SHF.R.S32.HI R6, RZ, 0x5, R6 ;  /* 0x00000005ff067819 */ /* 0x000fe40000011406 */
[----:B------:R-:W-:Y:S02]  /*00d0*/  LOP3.LUT R2, R0, 0xfffffff8, RZ, 0xc0, !PT ;  /* 0xfffffff800027812 */ /* 0x000fe400078ec0ff */
[----:B------:R-:W-:Y:S01]  /*00e0*/  SHF.R.S32.HI R0, RZ, 0x3, R0 ;  /* 0x00000003ff007819 */ /* 0x000fe20000011400 */
[----:B------:R-:W-:-:S02]  /*00f0*/  IMAD.SHL.U32 R6, R6, 0x10, RZ ;  /* 0x0000001006067824 */ /* 0x000fc400078e00ff */
[----:B------:R-:W-:Y:S01]  /*0100*/  IMAD.IADD R2, R5, 0x1, -R2 ;  /* 0x0000000105027824 */ /* 0x000fe200078e0a02 */
[----:B------:R-:W-:-:S04]  /*0110*/  LEA.HI R4, R0, R0, RZ, 0x2 ;  /* 0x0000000000047211 */ /* 0x000fc800078f10ff */
[C---:B------:R-:W-:Y:S01]  /*0120*/  ISETP.GT.AND P0, PT, R2.reuse, 0x3, PT ;  /* 0x000000030200780c */ /* 0x040fe20003f04270 */
[----:B------:R-:W-:Y:S01]  /*0130*/  VIADD R2, R2, 0xfffffffd ;  /* 0xfffffffd02027836 */ /* 0x000fe20000000000 */
[----:B------:R-:W-:-:S04]  /*0140*/  LOP3.LUT R7, R4, 0xfffffffc, RZ, 0xc0, !PT ;  /* 0xfffffffc04077812 */ /* 0x000fc800078ec0ff */
[----:B------:R-:W-:Y:S01]  /*0150*/  SEL R2, R2, RZ, P0 ;  /* 0x000000ff02027207 */ /* 0x000fe20000000000 */
[----:B------:R-:W-:-:S03]  /*0160*/  IMAD.IADD R7, R0, 0x1, -R7 ;  /* 0x0000000100077824 */ /* 0x000fc600078e0a07 */
[----:B------:R-:W-:Y:S02]  /*0170*/  ISETP.GT.AND P0, PT, R2, RZ, PT ;  /* 0x000000ff0200720c */ /* 0x000fe40003f04270 */
[----:B------:R-:W-:Y:S02]  /*0180*/  VIMNMX R8, RZ, R2, PT ;  /* 0x00000002ff087248 */ /* 0x000fe40003fe0100 */
[----:B------:R-:W1:Y:S03]  /*0190*/  LDC.64 R2, c[0x0][0x218] ;  /* 0x00008600ff027b82 */ /* 0x000e660000000a00 */
[----:B------:R-:W-:-:S06]  /*01a0*/  VIADD R9, R8, 0x1 ;  /* 0x0000000108097836 */ /* 0x000fcc0000000000 */
[----:B------:R-:W-:Y:S01]  /*01b0*/  @!P0 IMAD.MOV R9, RZ, RZ, R8 ;  /* 0x000000ffff098224 */ /* 0x000fe200078e0208 */
[----:B------:R-:W-:-:S03]  /*01c0*/  ISETP.GE.AND P0, PT, R5, 0x80, PT ;  /* 0x000000800500780c */ /* 0x000fc60003f06270 */
[----:B------:R-:W-:Y:S01]  /*01d0*/  IMAD.SHL.U32 R0, R9, 0x8, RZ ;  /* 0x0000000809007824 */ /* 0x000fe200078e00ff */
[----:B------:R-:W-:-:S04]  /*01e0*/  SHF.R.S32.HI R9, RZ, 0x1f, R6 ;  /* 0x0000001fff097819 */ /* 0x000fc80000011406 */
[----:B------:R-:W-:Y:S02]  /*01f0*/  IADD3 R6, P1, P2, R0, R7, R6 ;  /* 0x0000000700067210 */ /* 0x000fe40007a3e006 */
[----:B------:R-:W-:Y:S02]  /*0200*/  SHF.R.S32.HI R7, RZ, 0x1f, R7 ;  /* 0x0000001fff077819 */ /* 0x000fe40000011407 */
[----:B------:R-:W-:Y:S01]  /*0210*/  SHF.R.S32.HI R0, RZ, 0x1f, R0 ;  /* 0x0000001fff007819 */ /* 0x000fe20000011400 */
[----:B-1----:R-:W-:-:S03]  /*0220*/  IMAD.WIDE R2, R5, 0x4, R2 ;  /* 0x0000000405027825 */ /* 0x002fc600078e0202 */
[----:B------:R-:W-:Y:S02]  /*0230*/  IADD3.X R7, R0, R7, R9, P1, P2 ;  /* 0x0000000700077210 */ /* 0x000fe40000fe4409 */
[----:B------:R-:W-:-:S04]  /*0240*/  LEA R4, P1, R6, UR4, 0x2 ;  /* 0x0000000406047c11 */ /* 0x000fc8000f8210ff */
[----:B------:R-:W-:Y:S01]  /*0250*/  LEA.HI.X R5, R6, UR5, R7, 0x2, P1 ;  /* 0x0000000506057c11 */ /* 0x000fe200088f1407 */
[----:B------:R-:W-:Y:S01]  /*0260*/  ULDC.64 UR4, c[0x0][0x208] ;  /* 0x0000820000047ab9 */ /* 0x000fe20000000a00 */
[----:B------:R-:W-:Y:S01]  /*0270*/  IMAD.MOV.U32 R7, RZ, RZ, RZ ;  /* 0x000000ffff077224 */ /* 0x000fe200078e00ff */
[----:B------:R-:W-:Y:S06]  /*0280*/  @P0 BRA `(.L_x_1) ;  /* 0x0000000000040947 */ /* 0x000fec0003800000 */
[----:B------:R1:W5:Y:S02]  /*0290*/  LDG.E.EL R7, desc[UR4][R4.64+0x10] ;  /* 0x0000100404077981 */ /* 0x000364000c2e1900 */
.L_x_1:
[----:B------:R-:W-:Y:S05]  /*02a0*/  BSYNC B0 ;  /* 0x0000000000007941 */ /* 0x000fea0003800000 */
.L_x_0:
[----:B------:R-:W-:Y:S05]  /*02b0*/  @P0 EXIT ;  /* 0x000000000000094d */ /* 0x000fea0003800000 */
[----:B-----5:R-:W-:Y:S01]  /*02c0*/  STG.E desc[UR4][R2.64], R7 ;  /* 0x0000000702007986 */ /* 0x020fe2000c101904 */
[----:B------:R-:W-:Y:S05]  /*02d0*/  EXIT ;  /* 0x000000000000794d */ /* 0x000fea0003800000 */
.L_x_2:
[----:B------:R-:W-:-:S00]  /*02e0*/  BRA `(.L_x_2) ;  /* 0xfffffffc00fc7947 */ /* 0x000fc0000383ffff */
[----:B------:R-:W-:-:S00]  /*02f0*/  NOP ;  /* 0x0000000000007918 */ /* 0x000fc00000000000 */
        /* <DEDUP_REMOVED lines=8> */
.L_x_3:


//--------------------- .nv.constant0.triton_poi_fused_replication_pad1d_4 --------------------------
	.section	.nv.constant0.triton_poi_fused_replication_pad1d_4,"a",@progbits
	.sectionflags	@""
	.align	4
.nv.constant0.triton_poi_fused_replication_pad1d_4:
	.zero		548
